//
// Generated by NVIDIA NVVM Compiler
//
// Compiler Build ID: CL-36424714
// Cuda compilation tools, release 13.0, V13.0.88
// Based on NVVM 20.0.0
//

.version 9.0
.target sm_100
.address_size 64

	// .globl	_Z7selSortPiS_i

.visible .entry _Z7selSortPiS_i(
	.param .u64 .ptr .align 1 _Z7selSortPiS_i_param_0,
	.param .u64 .ptr .align 1 _Z7selSortPiS_i_param_1,
	.param .u32 _Z7selSortPiS_i_param_2
)
{
	.reg .pred 	%p<85>;
	.reg .b32 	%r<100>;
	.reg .b64 	%rd<25>;

	ld.param.u64 	%rd8, [_Z7selSortPiS_i_param_0];
	ld.param.u64 	%rd7, [_Z7selSortPiS_i_param_1];
	ld.param.u32 	%r27, [_Z7selSortPiS_i_param_2];
	cvta.to.global.u64 	%rd1, %rd8;
	mov.u32 	%r28, %ctaid.x;
	mov.u32 	%r29, %ntid.x;
	mov.u32 	%r30, %tid.x;
	mad.lo.s32 	%r1, %r28, %r29, %r30;
	setp.gt.s32 	%p1, %r27, 0;
	@%p1 bra 	$L__BB0_2;
	mul.wide.s32 	%rd10, %r1, 4;
	add.s64 	%rd11, %rd1, %rd10;
	ld.global.u32 	%r99, [%rd11];
	mov.b64 	%rd24, 0;
	bra.uni 	$L__BB0_14;
$L__BB0_2:
	mul.wide.s32 	%rd12, %r1, 4;
	add.s64 	%rd13, %rd1, %rd12;
	ld.global.u32 	%r99, [%rd13];
	and.b32  	%r4, %r27, 7;
	setp.lt.u32 	%p2, %r27, 8;
	mov.b32 	%r93, 0;
	mov.u32 	%r98, %r93;
	@%p2 bra 	$L__BB0_5;
	and.b32  	%r93, %r27, 2147483640;
	add.s64 	%rd23, %rd1, 16;
	mov.b32 	%r87, 0;
	mov.u32 	%r98, %r87;
$L__BB0_4:
	.pragma "nounroll";
	ld.global.u32 	%r34, [%rd23+-16];
	setp.lt.s32 	%p3, %r34, %r99;
	setp.eq.s32 	%p4, %r34, %r99;
	setp.gt.s32 	%p5, %r87, %r1;
	and.pred  	%p6, %p5, %p4;
	or.pred  	%p7, %p3, %p6;
	selp.u32 	%r35, 1, 0, %p7;
	add.s32 	%r36, %r98, %r35;
	ld.global.u32 	%r37, [%rd23+-12];
	setp.lt.s32 	%p8, %r37, %r99;
	setp.eq.s32 	%p9, %r37, %r99;
	setp.ge.s32 	%p10, %r87, %r1;
	and.pred  	%p11, %p10, %p9;
	or.pred  	%p12, %p8, %p11;
	selp.u32 	%r38, 1, 0, %p12;
	add.s32 	%r39, %r36, %r38;
	ld.global.u32 	%r40, [%rd23+-8];
	setp.lt.s32 	%p13, %r40, %r99;
	setp.eq.s32 	%p14, %r40, %r99;
	add.s32 	%r41, %r87, 2;
	setp.gt.s32 	%p15, %r41, %r1;
	and.pred  	%p16, %p15, %p14;
	or.pred  	%p17, %p13, %p16;
	selp.u32 	%r42, 1, 0, %p17;
	add.s32 	%r43, %r39, %r42;
	ld.global.u32 	%r44, [%rd23+-4];
	setp.lt.s32 	%p18, %r44, %r99;
	setp.eq.s32 	%p19, %r44, %r99;
	add.s32 	%r45, %r87, 3;
	setp.gt.s32 	%p20, %r45, %r1;
	and.pred  	%p21, %p20, %p19;
	or.pred  	%p22, %p18, %p21;
	selp.u32 	%r46, 1, 0, %p22;
	add.s32 	%r47, %r43, %r46;
	ld.global.u32 	%r48, [%rd23];
	setp.lt.s32 	%p23, %r48, %r99;
	setp.eq.s32 	%p24, %r48, %r99;
	add.s32 	%r49, %r87, 4;
	setp.gt.s32 	%p25, %r49, %r1;
	and.pred  	%p26, %p25, %p24;
	or.pred  	%p27, %p23, %p26;
	selp.u32 	%r50, 1, 0, %p27;
	add.s32 	%r51, %r47, %r50;
	ld.global.u32 	%r52, [%rd23+4];
	setp.lt.s32 	%p28, %r52, %r99;
	setp.eq.s32 	%p29, %r52, %r99;
	add.s32 	%r53, %r87, 5;
	setp.gt.s32 	%p30, %r53, %r1;
	and.pred  	%p31, %p30, %p29;
	or.pred  	%p32, %p28, %p31;
	selp.u32 	%r54, 1, 0, %p32;
	add.s32 	%r55, %r51, %r54;
	ld.global.u32 	%r56, [%rd23+8];
	setp.lt.s32 	%p33, %r56, %r99;
	setp.eq.s32 	%p34, %r56, %r99;
	add.s32 	%r57, %r87, 6;
	setp.gt.s32 	%p35, %r57, %r1;
	and.pred  	%p36, %p35, %p34;
	or.pred  	%p37, %p33, %p36;
	selp.u32 	%r58, 1, 0, %p37;
	add.s32 	%r59, %r55, %r58;
	ld.global.u32 	%r60, [%rd23+12];
	setp.lt.s32 	%p38, %r60, %r99;
	setp.eq.s32 	%p39, %r60, %r99;
	add.s32 	%r61, %r87, 7;
	setp.gt.s32 	%p40, %r61, %r1;
	and.pred  	%p41, %p40, %p39;
	or.pred  	%p42, %p38, %p41;
	selp.u32 	%r62, 1, 0, %p42;
	add.s32 	%r98, %r59, %r62;
	add.s64 	%rd23, %rd23, 32;
	add.s32 	%r87, %r87, 8;
	setp.ne.s32 	%p43, %r87, %r93;
	@%p43 bra 	$L__BB0_4;
$L__BB0_5:
	setp.eq.s32 	%p44, %r4, 0;
	@%p44 bra 	$L__BB0_13;
	and.b32  	%r13, %r27, 3;
	setp.lt.u32 	%p45, %r4, 4;
	@%p45 bra 	$L__BB0_8;
	mul.wide.u32 	%rd14, %r93, 4;
	add.s64 	%rd15, %rd1, %rd14;
	ld.global.u32 	%r64, [%rd15];
	setp.lt.s32 	%p46, %r64, %r99;
	setp.eq.s32 	%p47, %r64, %r99;
	setp.gt.s32 	%p48, %r93, %r1;
	and.pred  	%p49, %p48, %p47;
	or.pred  	%p50, %p46, %p49;
	selp.u32 	%r65, 1, 0, %p50;
	add.s32 	%r66, %r98, %r65;
	ld.global.u32 	%r67, [%rd15+4];
	setp.lt.s32 	%p51, %r67, %r99;
	setp.eq.s32 	%p52, %r67, %r99;
	setp.ge.s32 	%p53, %r93, %r1;
	and.pred  	%p54, %p53, %p52;
	or.pred  	%p55, %p51, %p54;
	selp.u32 	%r68, 1, 0, %p55;
	add.s32 	%r69, %r66, %r68;
	add.s32 	%r70, %r93, 2;
	ld.global.u32 	%r71, [%rd15+8];
	setp.lt.s32 	%p56, %r71, %r99;
	setp.eq.s32 	%p57, %r71, %r99;
	setp.gt.s32 	%p58, %r70, %r1;
	and.pred  	%p59, %p58, %p57;
	or.pred  	%p60, %p56, %p59;
	selp.u32 	%r72, 1, 0, %p60;
	add.s32 	%r73, %r69, %r72;
	add.s32 	%r74, %r93, 3;
	ld.global.u32 	%r75, [%rd15+12];
	setp.lt.s32 	%p61, %r75, %r99;
	setp.eq.s32 	%p62, %r75, %r99;
	setp.gt.s32 	%p63, %r74, %r1;
	and.pred  	%p64, %p63, %p62;
	or.pred  	%p65, %p61, %p64;
	selp.u32 	%r76, 1, 0, %p65;
	add.s32 	%r98, %r73, %r76;
	add.s32 	%r93, %r93, 4;
$L__BB0_8:
	setp.eq.s32 	%p66, %r13, 0;
	@%p66 bra 	$L__BB0_13;
	setp.eq.s32 	%p67, %r13, 1;
	@%p67 bra 	$L__BB0_11;
	mul.wide.u32 	%rd16, %r93, 4;
	add.s64 	%rd17, %rd1, %rd16;
	ld.global.u32 	%r78, [%rd17];
	setp.lt.s32 	%p68, %r78, %r99;
	setp.eq.s32 	%p69, %r78, %r99;
	setp.gt.s32 	%p70, %r93, %r1;
	and.pred  	%p71, %p70, %p69;
	or.pred  	%p72, %p68, %p71;
	selp.u32 	%r79, 1, 0, %p72;
	add.s32 	%r80, %r98, %r79;
	ld.global.u32 	%r81, [%rd17+4];
	setp.lt.s32 	%p73, %r81, %r99;
	setp.eq.s32 	%p74, %r81, %r99;
	setp.ge.s32 	%p75, %r93, %r1;
	and.pred  	%p76, %p75, %p74;
	or.pred  	%p77, %p73, %p76;
	selp.u32 	%r82, 1, 0, %p77;
	add.s32 	%r98, %r80, %r82;
	add.s32 	%r93, %r93, 2;
$L__BB0_11:
	and.b32  	%r83, %r27, 1;
	setp.eq.b32 	%p78, %r83, 1;
	not.pred 	%p79, %p78;
	@%p79 bra 	$L__BB0_13;
	mul.wide.u32 	%rd18, %r93, 4;
	add.s64 	%rd19, %rd1, %rd18;
	ld.global.u32 	%r84, [%rd19];
	setp.lt.s32 	%p80, %r84, %r99;
	setp.eq.s32 	%p81, %r84, %r99;
	setp.gt.s32 	%p82, %r93, %r1;
	and.pred  	%p83, %p82, %p81;
	or.pred  	%p84, %p80, %p83;
	selp.u32 	%r86, 1, 0, %p84;
	add.s32 	%r98, %r98, %r86;
$L__BB0_13:
	cvt.u64.u32 	%rd24, %r98;
$L__BB0_14:
	cvta.to.global.u64 	%rd20, %rd7;
	shl.b64 	%rd21, %rd24, 2;
	add.s64 	%rd22, %rd20, %rd21;
	st.global.u32 	[%rd22], %r99;
	ret;

}


// ===== COMPILED SASS (sm_100) =====

	.target	sm_100

	.elftype	@"ET_EXEC"


//--------------------- .note.nv.tkinfo           --------------------------
	.section	.note.nv.tkinfo,"",@"SHT_NOTE"
	.sectionflags	@"SHF_NOTE_NV_TKINFO"
	.tkinfo
        /*0018*/ 	.word	0x00000002
        /*0030*/ 	.string	""
        /*0030*/ 	.string	"ptxas"
        /*0030*/ 	.string	"Cuda compilation tools, release 13.0, V13.0.88"
        /*0030*/ 	.string	"Build cuda_13.0.r13.0/compiler.36424714_0"
        /*0030*/ 	.string	"-arch sm_100 -m 64 "



//--------------------- .note.nv.cuinfo           --------------------------
	.section	.note.nv.cuinfo,"",@"SHT_NOTE"
	.sectionflags	@"SHF_NOTE_NV_CUINFO"
        /*0018*/ 	.short	0x0002
        /*001a*/ 	.short	0x0064
        /*001c*/ 	.short	0x0082
	.zero		2


//--------------------- .nv.info                  --------------------------
	.section	.nv.info,"",@"SHT_CUDA_INFO"
	.align	4


	//----- nvinfo : EIATTR_REGCOUNT
	.align		4
        /*0000*/ 	.byte	0x04, 0x2f
        /*0002*/ 	.short	(.L_1 - .L_0)
	.align		4
.L_0:
        /*0004*/ 	.word	index@(_Z7selSortPiS_i)
        /*0008*/ 	.word	0x0000001c


	//----- nvinfo : EIATTR_FRAME_SIZE
	.align		4
.L_1:
        /*000c*/ 	.byte	0x04, 0x11
        /*000e*/ 	.short	(.L_3 - .L_2)
	.align		4
.L_2:
        /*0010*/ 	.word	index@(_Z7selSortPiS_i)
        /*0014*/ 	.word	0x00000000


	//----- nvinfo : EIATTR_MIN_STACK_SIZE
	.align		4
.L_3:
        /*0018*/ 	.byte	0x04, 0x12
        /*001a*/ 	.short	(.L_5 - .L_4)
	.align		4
.L_4:
        /*001c*/ 	.word	index@(_Z7selSortPiS_i)
        /*0020*/ 	.word	0x00000000
.L_5:


//--------------------- .nv.compat                --------------------------
	.section	.nv.compat,"",@"SHT_CUDA_COMPAT_INFO"
	.align	4
        /*0000*/ 	.byte	0x02, 0x09, 0x00, 0x00, 0x02, 0x02, 0x01, 0x00, 0x02, 0x05, 0x05, 0x00, 0x03, 0x07, 0x01, 0x01
        /*0010*/ 	.byte	0x02, 0x03, 0x00, 0x00, 0x02, 0x06, 0x01, 0x00, 0x04, 0x0b, 0x08, 0x00, 0x09, 0x00, 0x00, 0x00
        /*0020*/ 	.byte	0x00, 0x00, 0x00, 0x00


//--------------------- .nv.info._Z7selSortPiS_i  --------------------------
	.section	.nv.info._Z7selSortPiS_i,"",@"SHT_CUDA_INFO"
	.sectionflags	@""
	.align	4


	//----- nvinfo : EIATTR_CUDA_API_VERSION
	.align		4
        /*0000*/ 	.byte	0x04, 0x37
        /*0002*/ 	.short	(.L_7 - .L_6)
.L_6:
        /*0004*/ 	.word	0x00000082


	//----- nvinfo : EIATTR_KPARAM_INFO
	.align		4
.L_7:
        /*0008*/ 	.byte	0x04, 0x17
        /*000a*/ 	.short	(.L_9 - .L_8)
.L_8:
        /*000c*/ 	.word	0x00000000
        /*0010*/ 	.short	0x0002
        /*0012*/ 	.short	0x0010
        /*0014*/ 	.byte	0x00, 0xf0, 0x11, 0x00


	//----- nvinfo : EIATTR_KPARAM_INFO
	.align		4
.L_9:
        /*0018*/ 	.byte	0x04, 0x17
        /*001a*/ 	.short	(.L_11 - .L_10)
.L_10:
        /*001c*/ 	.word	0x00000000
        /*0020*/ 	.short	0x0001
        /*0022*/ 	.short	0x0008
        /*0024*/ 	.byte	0x00, 0xf5, 0x21, 0x00


	//----- nvinfo : EIATTR_KPARAM_INFO
	.align		4
.L_11:
        /*0028*/ 	.byte	0x04, 0x17
        /*002a*/ 	.short	(.L_13 - .L_12)
.L_12:
        /*002c*/ 	.word	0x00000000
        /*0030*/ 	.short	0x0000
        /*0032*/ 	.short	0x0000
        /*0034*/ 	.byte	0x00, 0xf5, 0x21, 0x00


	//----- nvinfo : EIATTR_SPARSE_MMA_MASK
	.align		4
.L_13:
        /*0038*/ 	.byte	0x03, 0x50
        /*003a*/ 	.short	0x0000


	//----- nvinfo : EIATTR_MAXREG_COUNT
	.align		4
        /*003c*/ 	.byte	0x03, 0x1b
        /*003e*/ 	.short	0x00ff


	//----- nvinfo : EIATTR_MERCURY_ISA_VERSION
	.align		4
        /*0040*/ 	.byte	0x03, 0x5f
        /*0042*/ 	.short	0x0101


	//----- nvinfo : EIATTR_VRC_CTA_INIT_COUNT
	.align		4
        /*0044*/ 	.byte	0x02, 0x4a
	.zero		1
	.zero		1


	//----- nvinfo : EIATTR_EXIT_INSTR_OFFSETS
	.align		4
        /*0048*/ 	.byte	0x04, 0x1c
        /*004a*/ 	.short	(.L_15 - .L_14)


	//   ....[0]....
.L_14:
        /*004c*/ 	.word	0x00000a10


	//----- nvinfo : EIATTR_CBANK_PARAM_SIZE
	.align		4
.L_15:
        /*0050*/ 	.byte	0x03, 0x19
        /*0052*/ 	.short	0x0014


	//----- nvinfo : EIATTR_PARAM_CBANK
	.align		4
        /*0054*/ 	.byte	0x04, 0x0a
        /*0056*/ 	.short	(.L_17 - .L_16)
	.align		4
.L_16:
        /*0058*/ 	.word	index@(.nv.constant0._Z7selSortPiS_i)
        /*005c*/ 	.short	0x0380
        /*005e*/ 	.short	0x0014


	//----- nvinfo : EIATTR_SW_WAR
	.align		4
.L_17:
        /*0060*/ 	.byte	0x04, 0x36
        /*0062*/ 	.short	(.L_19 - .L_18)
.L_18:
        /*0064*/ 	.word	0x00000008
.L_19:


//--------------------- .nv.callgraph             --------------------------
	.section	.nv.callgraph,"",@"SHT_CUDA_CALLGRAPH"
	.align	4
	.sectionentsize	8
	.align		4
        /*0000*/ 	.word	0x00000000
	.align		4
        /*0004*/ 	.word	0xffffffff
	.align		4
        /*0008*/ 	.word	0x00000000
	.align		4
        /*000c*/ 	.word	0xfffffffe
	.align		4
        /*0010*/ 	.word	0x00000000
	.align		4
        /*0014*/ 	.word	0xfffffffd
	.align		4
        /*0018*/ 	.word	0x00000000
	.align		4
        /*001c*/ 	.word	0xfffffffc


//--------------------- .text._Z7selSortPiS_i     --------------------------
	.section	.text._Z7selSortPiS_i,"ax",@progbits
	.align	128
        .global         _Z7selSortPiS_i
        .type           _Z7selSortPiS_i,@function
        .size           _Z7selSortPiS_i,(.L_x_7 - _Z7selSortPiS_i)
        .other          _Z7selSortPiS_i,@"STO_CUDA_ENTRY STV_DEFAULT"
_Z7selSortPiS_i:
.text._Z7selSortPiS_i:
[----:B------:R-:W-:Y:S08]  /*0000*/  LDC R1, c[0x0][0x37c] ;  /* 0x0000df00ff017b82 */ /* 0x000ff00000000800 */
[----:B------:R-:W0:Y:S01]  /*0010*/  LDC R6, c[0x0][0x390] ;  /* 0x0000e400ff067b82 */ /* 0x000e220000000800 */
[----:B------:R-:W1:Y:S01]  /*0020*/  S2R R0, SR_TID.X ;  /* 0x0000000000007919 */ /* 0x000e620000002100 */
[----:B------:R-:W2:Y:S06]  /*0030*/  LDCU.64 UR6, c[0x0][0x358] ;  /* 0x00006b00ff0677ac */ /* 0x000eac0008000a00 */
[----:B------:R-:W1:Y:S08]  /*0040*/  S2UR UR4, SR_CTAID.X ;  /* 0x00000000000479c3 */ /* 0x000e700000002500 */
[----:B------:R-:W1:Y:S01]  /*0050*/  LDC R7, c[0x0][0x360] ;  /* 0x0000d800ff077b82 */ /* 0x000e620000000800 */
[----:B0-----:R-:W-:Y:S01]  /*0060*/  ISETP.GT.AND P0, PT, R6, RZ, PT ;  /* 0x000000ff0600720c */ /* 0x001fe20003f04270 */
[----:B-1----:R-:W-:-:S12]  /*0070*/  IMAD R7, R7, UR4, R0 ;  /* 0x0000000407077c24 */ /* 0x002fd8000f8e0200 */
[----:B--2---:R-:W-:Y:S05]  /*0080*/  @P0 BRA `(.L_x_0) ;  /* 0x0000000000140947 */ /* 0x004fea0003800000 */
[----:B------:R-:W0:Y:S02]  /*0090*/  LDC.64 R2, c[0x0][0x380] ;  /* 0x0000e000ff027b82 */ /* 0x000e240000000a00 */
[----:B0-----:R-:W-:-:S05]  /*00a0*/  IMAD.WIDE R2, R7, 0x4, R2 ;  /* 0x0000000407027825 */ /* 0x001fca00078e0202 */
[----:B------:R1:W5:Y:S01]  /*00b0*/  LDG.E R0, desc[UR6][R2.64] ;  /* 0x0000000602007981 */ /* 0x000362000c1e1900 */
[----:B------:R-:W-:Y:S01]  /*00c0*/  CS2R R10, SRZ ;  /* 0x00000000000a7805 */ /* 0x000fe2000001ff00 */
[----:B------:R-:W-:Y:S06]  /*00d0*/  BRA `(.L_x_1) ;  /* 0x00000008003c7947 */ /* 0x000fec0003800000 */
.L_x_0:
[----:B------:R-:W0:Y:S01]  /*00e0*/  LDC.64 R2, c[0x0][0x380] ;  /* 0x0000e000ff027b82 */ /* 0x000e220000000a00 */
[C---:B------:R-:W-:Y:S02]  /*00f0*/  ISETP.GE.U32.AND P0, PT, R6.reuse, 0x8, PT ;  /* 0x000000080600780c */ /* 0x040fe40003f06070 */
[----:B------:R-:W-:Y:S01]  /*0100*/  LOP3.LUT R9, R6, 0x7, RZ, 0xc0, !PT ;  /* 0x0000000706097812 */ /* 0x000fe200078ec0ff */
[----:B------:R-:W-:Y:S02]  /*0110*/  IMAD.MOV.U32 R8, RZ, RZ, RZ ;  /* 0x000000ffff087224 */ /* 0x000fe400078e00ff */
[----:B------:R-:W-:Y:S01]  /*0120*/  IMAD.MOV.U32 R10, RZ, RZ, RZ ;  /* 0x000000ffff0a7224 */ /* 0x000fe200078e00ff */
[----:B------:R-:W-:Y:S01]  /*0130*/  ISETP.NE.AND P2, PT, R9, RZ, PT ;  /* 0x000000ff0900720c */ /* 0x000fe20003f45270 */
[----:B0-----:R-:W-:-:S05]  /*0140*/  IMAD.WIDE R4, R7, 0x4, R2 ;  /* 0x0000000407047825 */ /* 0x001fca00078e0202 */
[----:B------:R0:W5:Y:S01]  /*0150*/  LDG.E R0, desc[UR6][R4.64] ;  /* 0x0000000604007981 */ /* 0x000162000c1e1900 */
[----:B------:R-:W-:Y:S06]  /*0160*/  @!P0 BRA `(.L_x_2) ;  /* 0x00000004000c8947 */ /* 0x000fec0003800000 */
[----:B------:R-:W1:Y:S01]  /*0170*/  LDCU.64 UR4, c[0x0][0x380] ;  /* 0x00007000ff0477ac */ /* 0x000e620008000a00 */
[----:B------:R-:W-:Y:S01]  /*0180*/  LOP3.LUT R8, R6, 0x7ffffff8, RZ, 0xc0, !PT ;  /* 0x7ffffff806087812 */ /* 0x000fe200078ec0ff */
[----:B------:R-:W-:Y:S01]  /*0190*/  IMAD.MOV.U32 R10, RZ, RZ, RZ ;  /* 0x000000ffff0a7224 */ /* 0x000fe200078e00ff */
[----:B-1----:R-:W-:-:S04]  /*01a0*/  UIADD3 UR4, UP0, UPT, UR4, 0x10, URZ ;  /* 0x0000001004047890 */ /* 0x002fc8000ff1e0ff */
[----:B------:R-:W-:Y:S02]  /*01b0*/  UIADD3.X UR5, UPT, UPT, URZ, UR5, URZ, UP0, !UPT ;  /* 0x00000005ff057290 */ /* 0x000fe400087fe4ff */
[----:B0-----:R-:W-:Y:S01]  /*01c0*/  IMAD.U32 R4, RZ, RZ, UR4 ;  /* 0x00000004ff047e24 */ /* 0x001fe2000f8e00ff */
[----:B------:R-:W-:-:S03]  /*01d0*/  UMOV UR4, URZ ;  /* 0x000000ff00047c82 */ /* 0x000fc60008000000 */
[----:B------:R-:W-:-:S07]  /*01e0*/  IMAD.U32 R5, RZ, RZ, UR5 ;  /* 0x00000005ff057e24 */ /* 0x000fce000f8e00ff */
.L_x_3:
[----:B------:R-:W2:Y:S04]  /*01f0*/  LDG.E R11, desc[UR6][R4.64+-0x10] ;  /* 0xfffff006040b7981 */ /* 0x000ea8000c1e1900 */
[----:B------:R-:W3:Y:S04]  /*0200*/  LDG.E R13, desc[UR6][R4.64+-0xc] ;  /* 0xfffff406040d7981 */ /* 0x000ee8000c1e1900 */
[----:B------:R-:W4:Y:S04]  /*0210*/  LDG.E R15, desc[UR6][R4.64+-0x8] ;  /* 0xfffff806040f7981 */ /* 0x000f28000c1e1900 */
[----:B------:R-:W4:Y:S04]  /*0220*/  LDG.E R17, desc[UR6][R4.64+-0x4] ;  /* 0xfffffc0604117981 */ /* 0x000f28000c1e1900 */
[----:B------:R-:W4:Y:S04]  /*0230*/  LDG.E R19, desc[UR6][R4.64] ;  /* 0x0000000604137981 */ /* 0x000f28000c1e1900 */
[----:B------:R-:W4:Y:S04]  /*0240*/  LDG.E R21, desc[UR6][R4.64+0x4] ;  /* 0x0000040604157981 */ /* 0x000f28000c1e1900 */
[----:B------:R-:W4:Y:S04]  /*0250*/  LDG.E R23, desc[UR6][R4.64+0x8] ;  /* 0x0000080604177981 */ /* 0x000f28000c1e1900 */
[----:B------:R-:W4:Y:S01]  /*0260*/  LDG.E R25, desc[UR6][R4.64+0xc] ;  /* 0x00000c0604197981 */ /* 0x000f22000c1e1900 */
[----:B------:R-:W-:Y:S01]  /*0270*/  UIADD3 UR5, UPT, UPT, UR4, 0x2, URZ ;  /* 0x0000000204057890 */ /* 0x000fe2000fffe0ff */
[----:B--2--5:R-:W-:-:S04]  /*0280*/  ISETP.NE.AND P1, PT, R11, R0, PT ;  /* 0x000000000b00720c */ /* 0x024fc80003f25270 */
[----:B------:R-:W-:Y:S02]  /*0290*/  ISETP.LT.AND P1, PT, R7, UR4, !P1 ;  /* 0x0000000407007c0c */ /* 0x000fe4000cf21270 */
[-C--:B---3--:R-:W-:Y:S02]  /*02a0*/  ISETP.NE.AND P0, PT, R13, R0.reuse, PT ;  /* 0x000000000d00720c */ /* 0x088fe40003f05270 */
[-C--:B------:R-:W-:Y:S01]  /*02b0*/  ISETP.LT.OR P1, PT, R11, R0.reuse, P1 ;  /* 0x000000000b00720c */ /* 0x080fe20000f21670 */
[----:B------:R-:W-:Y:S01]  /*02c0*/  VIADD R11, R10, 0x1 ;  /* 0x000000010a0b7836 */ /* 0x000fe20000000000 */
[----:B------:R-:W-:Y:S02]  /*02d0*/  ISETP.LE.AND P0, PT, R7, UR4, !P0 ;  /* 0x0000000407007c0c */ /* 0x000fe4000c703270 */
[-C--:B----4-:R-:W-:Y:S02]  /*02e0*/  ISETP.NE.AND P3, PT, R15, R0.reuse, PT ;  /* 0x000000000f00720c */ /* 0x090fe40003f65270 */
[----:B------:R-:W-:-:S07]  /*02f0*/  ISETP.LT.OR P0, PT, R13, R0, P0 ;  /* 0x000000000d00720c */ /* 0x000fce0000701670 */
[----:B------:R-:W-:Y:S01]  /*0300*/  @!P1 IMAD.MOV R11, RZ, RZ, R10 ;  /* 0x000000ffff0b9224 */ /* 0x000fe200078e020a */
[----:B------:R-:W-:Y:S01]  /*0310*/  ISETP.LT.AND P1, PT, R7, UR5, !P3 ;  /* 0x0000000507007c0c */ /* 0x000fe2000df21270 */
[----:B------:R-:W-:Y:S01]  /*0320*/  UIADD3 UR5, UPT, UPT, UR4, 0x3, URZ ;  /* 0x0000000304057890 */ /* 0x000fe2000fffe0ff */
[-C--:B------:R-:W-:Y:S01]  /*0330*/  ISETP.NE.AND P3, PT, R17, R0.reuse, PT ;  /* 0x000000001100720c */ /* 0x080fe20003f65270 */
[----:B------:R-:W-:Y:S01]  /*0340*/  VIADD R10, R11, 0x1 ;  /* 0x000000010b0a7836 */ /* 0x000fe20000000000 */
[----:B------:R-:W-:Y:S01]  /*0350*/  ISETP.LT.OR P1, PT, R15, R0, P1 ;  /* 0x000000000f00720c */ /* 0x000fe20000f21670 */
[----:B------:R-:W-:Y:S02]  /*0360*/  @!P0 IMAD.MOV R10, RZ, RZ, R11 ;  /* 0x000000ffff0a8224 */ /* 0x000fe400078e020b */
[----:B------:R-:W-:Y:S01]  /*0370*/  ISETP.LT.AND P3, PT, R7, UR5, !P3 ;  /* 0x0000000507007c0c */ /* 0x000fe2000df61270 */
[----:B------:R-:W-:Y:S01]  /*0380*/  UIADD3 UR5, UPT, UPT, UR4, 0x4, URZ ;  /* 0x0000000404057890 */ /* 0x000fe2000fffe0ff */
[----:B------:R-:W-:-:S02]  /*0390*/  VIADD R11, R10, 0x1 ;  /* 0x000000010a0b7836 */ /* 0x000fc40000000000 */
[-C--:B------:R-:W-:Y:S02]  /*03a0*/  ISETP.LT.OR P0, PT, R17, R0.reuse, P3 ;  /* 0x000000001100720c */ /* 0x080fe40001f01670 */
[----:B------:R-:W-:-:S04]  /*03b0*/  ISETP.NE.AND P3, PT, R19, R0, PT ;  /* 0x000000001300720c */ /* 0x000fc80003f65270 */
[----:B------:R-:W-:Y:S01]  /*03c0*/  @!P1 IMAD.MOV R11, RZ, RZ, R10 ;  /* 0x000000ffff0b9224 */ /* 0x000fe200078e020a */
[----:B------:R-:W-:Y:S01]  /*03d0*/  ISETP.LT.AND P1, PT, R7, UR5, !P3 ;  /* 0x0000000507007c0c */ /* 0x000fe2000df21270 */
[----:B------:R-:W-:Y:S01]  /*03e0*/  UIADD3 UR5, UPT, UPT, UR4, 0x5, URZ ;  /* 0x0000000504057890 */ /* 0x000fe2000fffe0ff */
[-C--:B------:R-:W-:Y:S01]  /*03f0*/  ISETP.NE.AND P3, PT, R21, R0.reuse, PT ;  /* 0x000000001500720c */ /* 0x080fe20003f65270 */
[----:B------:R-:W-:Y:S01]  /*0400*/  VIADD R10, R11, 0x1 ;  /* 0x000000010b0a7836 */ /* 0x000fe20000000000 */
[-C--:B------:R-:W-:Y:S02]  /*0410*/  ISETP.LT.OR P1, PT, R19, R0.reuse, P1 ;  /* 0x000000001300720c */ /* 0x080fe40000f21670 */
[----:B------:R-:W-:Y:S01]  /*0420*/  @!P0 IMAD.MOV R10, RZ, RZ, R11 ;  /* 0x000000ffff0a8224 */ /* 0x000fe200078e020b */
[----:B------:R-:W-:Y:S01]  /*0430*/  ISETP.LT.AND P3, PT, R7, UR5, !P3 ;  /* 0x0000000507007c0c */ /* 0x000fe2000df61270 */
[----:B------:R-:W-:Y:S02]  /*0440*/  UIADD3 UR5, UPT, UPT, UR4, 0x6, URZ ;  /* 0x0000000604057890 */ /* 0x000fe4000fffe0ff */
[----:B------:R-:W-:Y:S01]  /*0450*/  VIADD R11, R10, 0x1 ;  /* 0x000000010a0b7836 */ /* 0x000fe20000000000 */
[----:B------:R-:W-:-:S02]  /*0460*/  ISETP.LT.OR P0, PT, R21, R0, P3 ;  /* 0x000000001500720c */ /* 0x000fc40001f01670 */
[----:B------:R-:W-:-:S04]  /*0470*/  ISETP.NE.AND P3, PT, R23, R0, PT ;  /* 0x000000001700720c */ /* 0x000fc80003f65270 */
[----:B------:R-:W-:Y:S01]  /*0480*/  @!P1 IMAD.MOV R11, RZ, RZ, R10 ;  /* 0x000000ffff0b9224 */ /* 0x000fe200078e020a */
[----:B------:R-:W-:Y:S01]  /*0490*/  ISETP.LT.AND P1, PT, R7, UR5, !P3 ;  /* 0x0000000507007c0c */ /* 0x000fe2000df21270 */
[----:B------:R-:W-:Y:S01]  /*04a0*/  UIADD3 UR5, UPT, UPT, UR4, 0x7, URZ ;  /* 0x0000000704057890 */ /* 0x000fe2000fffe0ff */
[-C--:B------:R-:W-:Y:S01]  /*04b0*/  ISETP.NE.AND P3, PT, R25, R0.reuse, PT ;  /* 0x000000001900720c */ /* 0x080fe20003f65270 */
[----:B------:R-:W-:Y:S01]  /*04c0*/  UIADD3 UR4, UPT, UPT, UR4, 0x8, URZ ;  /* 0x0000000804047890 */ /* 0x000fe2000fffe0ff */
[----:B------:R-:W-:Y:S01]  /*04d0*/  ISETP.LT.OR P1, PT, R23, R0, P1 ;  /* 0x000000001700720c */ /* 0x000fe20000f21670 */
[----:B------:R-:W-:Y:S02]  /*04e0*/  VIADD R10, R11, 0x1 ;  /* 0x000000010b0a7836 */ /* 0x000fe40000000000 */
[----:B------:R-:W-:Y:S01]  /*04f0*/  ISETP.LT.AND P3, PT, R7, UR5, !P3 ;  /* 0x0000000507007c0c */ /* 0x000fe2000df61270 */
[----:B------:R-:W-:Y:S01]  /*0500*/  @!P0 IMAD.MOV R10, RZ, RZ, R11 ;  /* 0x000000ffff0a8224 */ /* 0x000fe200078e020b */
[----:B------:R-:W-:-:S02]  /*0510*/  ISETP.NE.AND P0, PT, R8, UR4, PT ;  /* 0x0000000408007c0c */ /* 0x000fc4000bf05270 */
[----:B------:R-:W-:Y:S01]  /*0520*/  ISETP.LT.OR P3, PT, R25, R0, P3 ;  /* 0x000000001900720c */ /* 0x000fe20001f61670 */
[----:B------:R-:W-:-:S05]  /*0530*/  VIADD R11, R10, 0x1 ;  /* 0x000000010a0b7836 */ /* 0x000fca0000000000 */
[----:B------:R-:W-:Y:S01]  /*0540*/  @!P1 IMAD.MOV R11, RZ, RZ, R10 ;  /* 0x000000ffff0b9224 */ /* 0x000fe200078e020a */
[----:B------:R-:W-:-:S03]  /*0550*/  IADD3 R4, P1, PT, R4, 0x20, RZ ;  /* 0x0000002004047810 */ /* 0x000fc60007f3e0ff */
[----:B------:R-:W-:Y:S02]  /*0560*/  VIADD R10, R11, 0x1 ;  /* 0x000000010b0a7836 */ /* 0x000fe40000000000 */
[----:B------:R-:W-:Y:S02]  /*0570*/  IMAD.X R5, RZ, RZ, R5, P1 ;  /* 0x000000ffff057224 */ /* 0x000fe400008e0605 */
[----:B------:R-:W-:Y:S01]  /*0580*/  @!P3 IMAD.MOV R10, RZ, RZ, R11 ;  /* 0x000000ffff0ab224 */ /* 0x000fe200078e020b */
[----:B------:R-:W-:Y:S06]  /*0590*/  @P0 BRA `(.L_x_3) ;  /* 0xfffffffc00140947 */ /* 0x000fec000383ffff */
.L_x_2:
[----:B------:R-:W-:Y:S05]  /*05a0*/  @!P2 BRA `(.L_x_4) ;  /* 0x000000040004a947 */ /* 0x000fea0003800000 */
[----:B------:R-:W-:Y:S02]  /*05b0*/  ISETP.GE.U32.AND P0, PT, R9, 0x4, PT ;  /* 0x000000040900780c */ /* 0x000fe40003f06070 */
[----:B------:R-:W-:-:S04]  /*05c0*/  LOP3.LUT R14, R6, 0x3, RZ, 0xc0, !PT ;  /* 0x00000003060e7812 */ /* 0x000fc800078ec0ff */
[----:B------:R-:W-:-:S07]  /*05d0*/  ISETP.NE.AND P2, PT, R14, RZ, PT ;  /* 0x000000ff0e00720c */ /* 0x000fce0003f45270 */
[----:B------:R-:W-:Y:S06]  /*05e0*/  @!P0 BRA `(.L_x_5) ;  /* 0x0000000000708947 */ /* 0x000fec0003800000 */
[----:B0-----:R-:W-:-:S05]  /*05f0*/  IMAD.WIDE.U32 R4, R8, 0x4, R2 ;  /* 0x0000000408047825 */ /* 0x001fca00078e0002 */
[----:B------:R-:W2:Y:S04]  /*0600*/  LDG.E R9, desc[UR6][R4.64] ;  /* 0x0000000604097981 */ /* 0x000ea8000c1e1900 */
[----:B------:R-:W3:Y:S04]  /*0610*/  LDG.E R11, desc[UR6][R4.64+0x4] ;  /* 0x00000406040b7981 */ /* 0x000ee8000c1e1900 */
[----:B------:R-:W4:Y:S04]  /*0620*/  LDG.E R13, desc[UR6][R4.64+0x8] ;  /* 0x00000806040d7981 */ /* 0x000f28000c1e1900 */
[----:B------:R0:W4:Y:S01]  /*0630*/  LDG.E R15, desc[UR6][R4.64+0xc] ;  /* 0x00000c06040f7981 */ /* 0x000122000c1e1900 */
[----:B------:R-:W-:-:S02]  /*0640*/  VIADD R12, R8, 0x2 ;  /* 0x00000002080c7836 */ /* 0x000fc40000000000 */
[----:B0-----:R-:W-:Y:S01]  /*0650*/  VIADD R4, R8, 0x3 ;  /* 0x0000000308047836 */ /* 0x001fe20000000000 */
[----:B--2--5:R-:W-:-:S04]  /*0660*/  ISETP.NE.AND P1, PT, R9, R0, PT ;  /* 0x000000000900720c */ /* 0x024fc80003f25270 */
[-C--:B------:R-:W-:Y:S02]  /*0670*/  ISETP.GT.AND P1, PT, R8, R7.reuse, !P1 ;  /* 0x000000070800720c */ /* 0x080fe40004f24270 */
[-C--:B---3--:R-:W-:Y:S02]  /*0680*/  ISETP.NE.AND P0, PT, R11, R0.reuse, PT ;  /* 0x000000000b00720c */ /* 0x088fe40003f05270 */
[-C--:B------:R-:W-:Y:S01]  /*0690*/  ISETP.LT.OR P1, PT, R9, R0.reuse, P1 ;  /* 0x000000000900720c */ /* 0x080fe20000f21670 */
[----:B------:R-:W-:Y:S01]  /*06a0*/  VIADD R9, R10, 0x1 ;  /* 0x000000010a097836 */ /* 0x000fe20000000000 */
[----:B----4-:R-:W-:Y:S02]  /*06b0*/  ISETP.NE.AND P3, PT, R13, R0, PT ;  /* 0x000000000d00720c */ /* 0x010fe40003f65270 */
[CC--:B------:R-:W-:Y:S01]  /*06c0*/  ISETP.GE.AND P0, PT, R8.reuse, R7.reuse, !P0 ;  /* 0x000000070800720c */ /* 0x0c0fe20004706270 */
[----:B------:R-:W-:Y:S01]  /*06d0*/  VIADD R8, R8, 0x4 ;  /* 0x0000000408087836 */ /* 0x000fe20000000000 */
[----:B------:R-:W-:-:S02]  /*06e0*/  ISETP.GT.AND P3, PT, R12, R7, !P3 ;  /* 0x000000070c00720c */ /* 0x000fc40005f64270 */
[----:B------:R-:W-:-:S05]  /*06f0*/  ISETP.LT.OR P0, PT, R11, R0, P0 ;  /* 0x000000000b00720c */ /* 0x000fca0000701670 */
[----:B------:R-:W-:Y:S01]  /*0700*/  @!P1 IMAD.MOV R9, RZ, RZ, R10 ;  /* 0x000000ffff099224 */ /* 0x000fe200078e020a */
[-C--:B------:R-:W-:Y:S02]  /*0710*/  ISETP.LT.OR P1, PT, R13, R0.reuse, P3 ;  /* 0x000000000d00720c */ /* 0x080fe40001f21670 */
[----:B------:R-:W-:Y:S01]  /*0720*/  ISETP.NE.AND P3, PT, R15, R0, PT ;  /* 0x000000000f00720c */ /* 0x000fe20003f65270 */
[----:B------:R-:W-:-:S03]  /*0730*/  VIADD R5, R9, 0x1 ;  /* 0x0000000109057836 */ /* 0x000fc60000000000 */
[----:B------:R-:W-:Y:S01]  /*0740*/  ISETP.GT.AND P3, PT, R4, R7, !P3 ;  /* 0x000000070400720c */ /* 0x000fe20005f64270 */
[----:B------:R-:W-:-:S03]  /*0750*/  @!P0 IMAD.MOV R5, RZ, RZ, R9 ;  /* 0x000000ffff058224 */ /* 0x000fc600078e0209 */
[----:B------:R-:W-:Y:S01]  /*0760*/  ISETP.LT.OR P3, PT, R15, R0, P3 ;  /* 0x000000000f00720c */ /* 0x000fe20001f61670 */
[----:B------:R-:W-:Y:S02]  /*0770*/  VIADD R4, R5, 0x1 ;  /* 0x0000000105047836 */ /* 0x000fe40000000000 */
[----:B------:R-:W-:-:S04]  /*0780*/  @!P1 IMAD.MOV R4, RZ, RZ, R5 ;  /* 0x000000ffff049224 */ /* 0x000fc800078e0205 */
[----:B------:R-:W-:-:S06]  /*0790*/  VIADD R10, R4, 0x1 ;  /* 0x00000001040a7836 */ /* 0x000fcc0000000000 */
[----:B------:R-:W-:-:S07]  /*07a0*/  @!P3 IMAD.MOV R10, RZ, RZ, R4 ;  /* 0x000000ffff0ab224 */ /* 0x000fce00078e0204 */
.L_x_5:
[----:B------:R-:W-:Y:S05]  /*07b0*/  @!P2 BRA `(.L_x_4) ;  /* 0x000000000080a947 */ /* 0x000fea0003800000 */
[----:B------:R-:W-:-:S13]  /*07c0*/  ISETP.NE.AND P3, PT, R14, 0x1, PT ;  /* 0x000000010e00780c */ /* 0x000fda0003f65270 */
[----:B0-----:R-:W-:-:S05]  /*07d0*/  @P3 IMAD.WIDE.U32 R4, R8, 0x4, R2 ;  /* 0x0000000408043825 */ /* 0x001fca00078e0002 */
[----:B------:R-:W2:Y:S04]  /*07e0*/  @P3 LDG.E R9, desc[UR6][R4.64] ;  /* 0x0000000604093981 */ /* 0x000ea8000c1e1900 */
[----:B------:R-:W3:Y:S01]  /*07f0*/  @P3 LDG.E R11, desc[UR6][R4.64+0x4] ;  /* 0x00000406040b3981 */ /* 0x000ee2000c1e1900 */
[----:B------:R-:W-:-:S04]  /*0800*/  LOP3.LUT R6, R6, 0x1, RZ, 0xc0, !PT ;  /* 0x0000000106067812 */ /* 0x000fc800078ec0ff */
[----:B------:R-:W-:Y:S02]  /*0810*/  ISETP.NE.U32.AND P2, PT, R6, 0x1, PT ;  /* 0x000000010600780c */ /* 0x000fe40003f45070 */
[-C--:B--2--5:R-:W-:Y:S02]  /*0820*/  @P3 ISETP.NE.AND P0, PT, R9, R0.reuse, PT ;  /* 0x000000000900320c */ /* 0x0a4fe40003f05270 */
[----:B---3--:R-:W-:Y:S02]  /*0830*/  @P3 ISETP.NE.AND P4, PT, R11, R0, PT ;  /* 0x000000000b00320c */ /* 0x008fe40003f85270 */
[CC--:B------:R-:W-:Y:S02]  /*0840*/  @P3 ISETP.GT.AND P1, PT, R8.reuse, R7.reuse, !P0 ;  /* 0x000000070800320c */ /* 0x0c0fe40004724270 */
[C---:B------:R-:W-:Y:S01]  /*0850*/  @P3 ISETP.GE.AND P0, PT, R8.reuse, R7, !P4 ;  /* 0x000000070800320c */ /* 0x040fe20006706270 */
[----:B------:R-:W-:-:S04]  /*0860*/  @P3 VIADD R8, R8, 0x2 ;  /* 0x0000000208083836 */ /* 0x000fc80000000000 */
[----:B------:R-:W-:-:S06]  /*0870*/  @!P2 IMAD.WIDE.U32 R2, R8, 0x4, R2 ;  /* 0x000000040802a825 */ /* 0x000fcc00078e0002 */
[----:B------:R0:W2:Y:S01]  /*0880*/  @!P2 LDG.E R3, desc[UR6][R2.64] ;  /* 0x000000060203a981 */ /* 0x0000a2000c1e1900 */
[-C--:B------:R-:W-:Y:S01]  /*0890*/  @P3 ISETP.LT.OR P4, PT, R9, R0.reuse, P1 ;  /* 0x000000000900320c */ /* 0x080fe20000f81670 */
[----:B------:R-:W-:Y:S01]  /*08a0*/  @P3 VIADD R4, R10, 0x1 ;  /* 0x000000010a043836 */ /* 0x000fe20000000000 */
[----:B------:R-:W-:Y:S02]  /*08b0*/  PLOP3.LUT P1, PT, PT, PT, PT, 0x80, 0x8 ;  /* 0x000000000008781c */ /* 0x000fe40003f2f070 */
[----:B------:R-:W-:Y:S02]  /*08c0*/  @P3 PLOP3.LUT P1, PT, P4, PT, PT, 0x80, 0x8 ;  /* 0x000000000008381c */ /* 0x000fe4000272f070 */
[----:B------:R-:W-:Y:S02]  /*08d0*/  @P3 ISETP.LT.OR P4, PT, R11, R0, P0 ;  /* 0x000000000b00320c */ /* 0x000fe40000781670 */
[----:B------:R-:W-:Y:S02]  /*08e0*/  PLOP3.LUT P0, PT, PT, PT, PT, 0x80, 0x8 ;  /* 0x000000000008781c */ /* 0x000fe40003f0f070 */
[----:B------:R-:W-:-:S07]  /*08f0*/  @P3 PLOP3.LUT P0, PT, P4, PT, PT, 0x80, 0x8 ;  /* 0x000000000008381c */ /* 0x000fce000270f070 */
[----:B------:R-:W-:-:S04]  /*0900*/  @!P1 IMAD.MOV R4, RZ, RZ, R10 ;  /* 0x000000ffff049224 */ /* 0x000fc800078e020a */
[----:B0-----:R-:W-:Y:S02]  /*0910*/  @P3 VIADD R2, R4, 0x1 ;  /* 0x0000000104023836 */ /* 0x001fe40000000000 */
[----:B------:R-:W-:-:S04]  /*0920*/  @!P0 IMAD.MOV R2, RZ, RZ, R4 ;  /* 0x000000ffff028224 */ /* 0x000fc800078e0204 */
[----:B------:R-:W-:-:S04]  /*0930*/  @P3 IMAD.MOV.U32 R10, RZ, RZ, R2 ;  /* 0x000000ffff0a3224 */ /* 0x000fc800078e0002 */
[----:B------:R-:W-:Y:S01]  /*0940*/  @!P2 VIADD R2, R10, 0x1 ;  /* 0x000000010a02a836 */ /* 0x000fe20000000000 */
[----:B--2---:R-:W-:-:S04]  /*0950*/  @!P2 ISETP.NE.AND P4, PT, R3, R0, PT ;  /* 0x000000000300a20c */ /* 0x004fc80003f85270 */
[----:B------:R-:W-:-:S04]  /*0960*/  @!P2 ISETP.GT.AND P1, PT, R8, R7, !P4 ;  /* 0x000000070800a20c */ /* 0x000fc80006724270 */
[----:B------:R-:W-:Y:S02]  /*0970*/  @!P2 ISETP.LT.OR P4, PT, R3, R0, P1 ;  /* 0x000000000300a20c */ /* 0x000fe40000f81670 */
[----:B------:R-:W-:Y:S02]  /*0980*/  PLOP3.LUT P1, PT, PT, PT, PT, 0x80, 0x8 ;  /* 0x000000000008781c */ /* 0x000fe40003f2f070 */
[----:B------:R-:W-:-:S13]  /*0990*/  @!P2 PLOP3.LUT P1, PT, P4, PT, PT, 0x80, 0x8 ;  /* 0x000000000008a81c */ /* 0x000fda000272f070 */
[----:B------:R-:W-:-:S04]  /*09a0*/  @!P1 IMAD.MOV R2, RZ, RZ, R10 ;  /* 0x000000ffff029224 */ /* 0x000fc800078e020a */
[----:B------:R-:W-:-:S07]  /*09b0*/  @!P2 IMAD.MOV.U32 R10, RZ, RZ, R2 ;  /* 0x000000ffff0aa224 */ /* 0x000fce00078e0002 */
.L_x_4:
[----:B------:R-:W-:-:S07]  /*09c0*/  IMAD.MOV.U32 R11, RZ, RZ, RZ ;  /* 0x000000ffff0b7224 */ /* 0x000fce00078e00ff */
.L_x_1:
[----:B------:R-:W1:Y:S02]  /*09d0*/  LDCU.64 UR4, c[0x0][0x388] ;  /* 0x00007100ff0477ac */ /* 0x000e640008000a00 */
[----:B-1----:R-:W-:-:S04]  /*09e0*/  LEA R2, P0, R10, UR4, 0x2 ;  /* 0x000000040a027c11 */ /* 0x002fc8000f8010ff */
[----:B------:R-:W-:-:S05]  /*09f0*/  LEA.HI.X R3, R10, UR5, R11, 0x2, P0 ;  /* 0x000000050a037c11 */ /* 0x000fca00080f140b */
[----:B-----5:R-:W-:Y:S01]  /*0a00*/  STG.E desc[UR6][R2.64], R0 ;  /* 0x0000000002007986 */ /* 0x020fe2000c101906 */
[----:B------:R-:W-:Y:S05]  /*0a10*/  EXIT ;  /* 0x000000000000794d */ /* 0x000fea0003800000 */
.L_x_6:
[----:B------:R-:W-:-:S00]  /*0a20*/  BRA `(.L_x_6) ;  /* 0xfffffffc00fc7947 */ /* 0x000fc0000383ffff */
[----:B------:R-:W-:-:S00]  /*0a30*/  NOP ;  /* 0x0000000000007918 */ /* 0x000fc00000000000 */
        /* <DEDUP_REMOVED lines=12> */
.L_x_7:


//--------------------- .nv.shared.reserved.0     --------------------------
	.section	.nv.shared.reserved.0,"aw",@nobits
	.weak		__nv_reservedSMEM_offset_0_alias
	.size		__nv_reservedSMEM_offset_0_alias, 0, 64
	.other		__nv_reservedSMEM_offset_0_alias,@"STO_CUDA_RESERVED_SHARED STV_DEFAULT"
__nv_reservedSMEM_offset_0_alias:
	.zero		0
	.zero		64


//--------------------- .nv.constant0._Z7selSortPiS_i --------------------------
	.section	.nv.constant0._Z7selSortPiS_i,"a",@progbits
	.sectionflags	@""
	.align	4
.nv.constant0._Z7selSortPiS_i:
	.zero		916


//--------------------- SYMBOLS --------------------------

	.type		.nv.reservedSmem.offset0,@object
	.size		.nv.reservedSmem.offset0,0x4
